	.headerflags	@"EF_CUDA_TEXMODE_UNIFIED EF_CUDA_64BIT_ADDRESS EF_CUDA_ACCELERATORS EF_CUDA_SM90 EF_CUDA_VIRTUAL_SM(EF_CUDA_SM90)"
	.elftype	@"ET_EXEC"


//--------------------- .nv.info                  --------------------------
	.section	.nv.info,"",@"SHT_CUDA_INFO"
	.align	4


	//----- nvinfo : EIATTR_REGCOUNT
	.align		4
        /*0000*/ 	.byte	0x04, 0x2f
        /*0002*/ 	.short	(.L_1 - .L_0)
	.align		4
.L_0:
        /*0004*/ 	.word	index@(triton_poi_fused__adaptive_avg_pool2d_11)
        /*0008*/ 	.word	0x0000001a


	//----- nvinfo : EIATTR_MIN_STACK_SIZE
	.align		4
.L_1:
        /*000c*/ 	.byte	0x04, 0x12
        /*000e*/ 	.short	(.L_3 - .L_2)
	.align		4
.L_2:
        /*0010*/ 	.word	index@(triton_poi_fused__adaptive_avg_pool2d_11)
        /*0014*/ 	.word	0x00000000


	//----- nvinfo : EIATTR_FRAME_SIZE
	.align		4
.L_3:
        /*0018*/ 	.byte	0x04, 0x11
        /*001a*/ 	.short	(.L_5 - .L_4)
	.align		4
.L_4:
        /*001c*/ 	.word	index@(triton_poi_fused__adaptive_avg_pool2d_11)
        /*0020*/ 	.word	0x00000000


	//----- nvinfo : EIATTR_MIN_STACK_SIZE
	.align		4
.L_5:
        /*0024*/ 	.byte	0x04, 0x12
        /*0026*/ 	.short	(.L_7 - .L_6)
	.align		4
.L_6:
        /*0028*/ 	.word	index@(triton_poi_fused__adaptive_avg_pool2d_11)
        /*002c*/ 	.word	0x00000000
.L_7:


//--------------------- .nv.info.triton_poi_fused__adaptive_avg_pool2d_11 --------------------------
	.section	.nv.info.triton_poi_fused__adaptive_avg_pool2d_11,"",@"SHT_CUDA_INFO"
	.sectionflags	@""
	.align	4


	//----- nvinfo : EIATTR_CUDA_API_VERSION
	.align		4
        /*0000*/ 	.byte	0x04, 0x37
        /*0002*/ 	.short	(.L_9 - .L_8)
.L_8:
        /*0004*/ 	.word	0x0000007c


	//----- nvinfo : EIATTR_KPARAM_INFO
	.align		4
.L_9:
        /*0008*/ 	.byte	0x04, 0x17
        /*000a*/ 	.short	(.L_11 - .L_10)
.L_10:
        /*000c*/ 	.word	0x00000000
        /*0010*/ 	.short	0x0002
        /*0012*/ 	.short	0x0010
        /*0014*/ 	.byte	0x00, 0xf0, 0x11, 0x00


	//----- nvinfo : EIATTR_KPARAM_INFO
	.align		4
.L_11:
        /*0018*/ 	.byte	0x04, 0x17
        /*001a*/ 	.short	(.L_13 - .L_12)
.L_12:
        /*001c*/ 	.word	0x00000000
        /*0020*/ 	.short	0x0001
        /*0022*/ 	.short	0x0008
        /*0024*/ 	.byte	0x00, 0xf4, 0x21, 0x00


	//----- nvinfo : EIATTR_KPARAM_INFO
	.align		4
.L_13:
        /*0028*/ 	.byte	0x04, 0x17
        /*002a*/ 	.short	(.L_15 - .L_14)
.L_14:
        /*002c*/ 	.word	0x00000000
        /*0030*/ 	.short	0x0000
        /*0032*/ 	.short	0x0000
        /*0034*/ 	.byte	0x00, 0xf4, 0x21, 0x00


	//----- nvinfo : EIATTR_SPARSE_MMA_MASK
	.align		4
.L_15:
        /*0038*/ 	.byte	0x03, 0x50
        /*003a*/ 	.short	0x0000


	//----- nvinfo : EIATTR_MAXREG_COUNT
	.align		4
        /*003c*/ 	.byte	0x03, 0x1b
        /*003e*/ 	.short	0x00ff


	//----- nvinfo : EIATTR_EXIT_INSTR_OFFSETS
	.align		4
        /*0040*/ 	.byte	0x04, 0x1c
        /*0042*/ 	.short	(.L_17 - .L_16)


	//   ....[0]....
.L_16:
        /*0044*/ 	.word	0x00000600


	//----- nvinfo : EIATTR_REQNTID
	.align		4
.L_17:
        /*0048*/ 	.byte	0x04, 0x10
        /*004a*/ 	.short	(.L_19 - .L_18)
.L_18:
        /*004c*/ 	.word	0x00000100
        /*0050*/ 	.word	0x00000001
        /*0054*/ 	.word	0x00000001


	//----- nvinfo : EIATTR_CBANK_PARAM_SIZE
	.align		4
.L_19:
        /*0058*/ 	.byte	0x03, 0x19
        /*005a*/ 	.short	0x0014


	//----- nvinfo : EIATTR_PARAM_CBANK
	.align		4
        /*005c*/ 	.byte	0x04, 0x0a
        /*005e*/ 	.short	(.L_21 - .L_20)
	.align		4
.L_20:
        /*0060*/ 	.word	index@(.nv.constant0.triton_poi_fused__adaptive_avg_pool2d_11)
        /*0064*/ 	.short	0x0210
        /*0066*/ 	.short	0x0014


	//----- nvinfo : EIATTR_SW_WAR
	.align		4
.L_21:
        /*0068*/ 	.byte	0x04, 0x36
        /*006a*/ 	.short	(.L_23 - .L_22)
.L_22:
        /*006c*/ 	.word	0x00000008
.L_23:


//--------------------- .nv.callgraph             --------------------------
	.section	.nv.callgraph,"",@"SHT_CUDA_CALLGRAPH"
	.align	4
	.sectionentsize	8
	.align		4
        /*0000*/ 	.word	0x00000000
	.align		4
        /*0004*/ 	.word	0xffffffff
	.align		4
        /*0008*/ 	.word	0x00000000
	.align		4
        /*000c*/ 	.word	0xfffffffe
	.align		4
        /*0010*/ 	.word	0x00000000
	.align		4
        /*0014*/ 	.word	0xfffffffd
	.align		4
        /*0018*/ 	.word	0x00000000
	.align		4
        /*001c*/ 	.word	0xfffffffc


//--------------------- .text.triton_poi_fused__adaptive_avg_pool2d_11 --------------------------
	.section	.text.triton_poi_fused__adaptive_avg_pool2d_11,"ax",@progbits
	.align	128
        .global         triton_poi_fused__adaptive_avg_pool2d_11
        .type           triton_poi_fused__adaptive_avg_pool2d_11,@function
        .size           triton_poi_fused__adaptive_avg_pool2d_11,(.L_x_1 - triton_poi_fused__adaptive_avg_pool2d_11)
        .other          triton_poi_fused__adaptive_avg_pool2d_11,@"STO_CUDA_ENTRY STV_DEFAULT"
triton_poi_fused__adaptive_avg_pool2d_11:
.text.triton_poi_fused__adaptive_avg_pool2d_11:
[----:B------:R-:W-:Y:S01]  /*0000*/  LDC R1, c[0x0][0x28] ;  /* 0x00000a00ff017b82 */ /* 0x000fe20000000800 */
[----:B------:R-:W1:Y:S01]  /*0010*/  S2R R0, SR_TID.X ;  /* 0x0000000000007919 */ /* 0x000e620000002100 */
[----:B------:R-:W-:Y:S01]  /*0020*/  ULDC.64 UR4, c[0x0][0x208] ;  /* 0x0000820000047ab9 */ /* 0x000fe20000000a00 */
[----:B------:R-:W2:Y:S01]  /*0030*/  S2R R3, SR_CTAID.X ;  /* 0x0000000000037919 */ /* 0x000ea20000002500 */
[----:B-1----:R-:W-:-:S04]  /*0040*/  SHF.L.U32 R0, R0, 0x1, RZ ;  /* 0x0000000100007819 */ /* 0x002fc800000006ff */
[----:B------:R-:W-:-:S04]  /*0050*/  LOP3.LUT R0, R0, 0x1fe, RZ, 0xc0, !PT ;  /* 0x000001fe00007812 */ /* 0x000fc800078ec0ff */
[----:B--2---:R-:W-:-:S05]  /*0060*/  LEA R0, R3, R0, 0x9 ;  /* 0x0000000003007211 */ /* 0x004fca00078e48ff */
[----:B------:R-:W-:-:S04]  /*0070*/  IMAD.HI R3, R0, 0x55555556, RZ ;  /* 0x5555555600037827 */ /* 0x000fc800078e02ff */
[C---:B------:R-:W-:Y:S01]  /*0080*/  VIADD R2, R0.reuse, 0x1 ;  /* 0x0000000100027836 */ /* 0x040fe20000000000 */
[----:B------:R-:W-:Y:S01]  /*0090*/  LEA.HI R3, R3, R3, RZ, 0x1 ;  /* 0x0000000303037211 */ /* 0x000fe200078f08ff */
[----:B------:R-:W-:-:S04]  /*00a0*/  IMAD.HI R9, R0, 0x38e38e39, RZ ;  /* 0x38e38e3900097827 */ /* 0x000fc800078e02ff */
[----:B------:R-:W-:Y:S01]  /*00b0*/  IMAD.HI R4, R2, 0x55555556, RZ ;  /* 0x5555555602047827 */ /* 0x000fe200078e02ff */
[----:B------:R-:W-:-:S03]  /*00c0*/  SHF.R.U32.HI R10, RZ, 0x1, R9 ;  /* 0x00000001ff0a7819 */ /* 0x000fc60000011609 */
[----:B------:R-:W-:Y:S01]  /*00d0*/  IMAD.HI R6, R3, 0x55555556, RZ ;  /* 0x5555555603067827 */ /* 0x000fe200078e02ff */
[----:B------:R-:W-:-:S03]  /*00e0*/  LEA.HI R5, R4, R4, RZ, 0x1 ;  /* 0x0000000404057211 */ /* 0x000fc600078f08ff */
[----:B------:R-:W-:Y:S01]  /*00f0*/  IMAD R7, R3, -0x3, R0 ;  /* 0xfffffffd03077824 */ /* 0x000fe200078e0200 */
[----:B------:R-:W-:Y:S01]  /*0100*/  LEA.HI R6, R6, R6, RZ, 0x1 ;  /* 0x0000000606067211 */ /* 0x000fe200078f08ff */
[----:B------:R-:W-:-:S03]  /*0110*/  IMAD.HI R4, R5, 0x55555556, RZ ;  /* 0x5555555605047827 */ /* 0x000fc600078e02ff */
[----:B------:R-:W-:Y:S01]  /*0120*/  SHF.L.U32 R8, R7, 0x2, RZ ;  /* 0x0000000207087819 */ /* 0x000fe200000006ff */
[----:B------:R-:W-:Y:S02]  /*0130*/  IMAD R7, R5, -0x3, R2 ;  /* 0xfffffffd05077824 */ /* 0x000fe400078e0202 */
[----:B------:R-:W-:Y:S01]  /*0140*/  IMAD R6, R6, -0x3, R3 ;  /* 0xfffffffd06067824 */ /* 0x000fe200078e0203 */
[----:B------:R-:W-:Y:S01]  /*0150*/  PRMT R3, R8, 0x8880, RZ ;  /* 0x0000888008037816 */ /* 0x000fe200000000ff */
[----:B------:R-:W-:Y:S01]  /*0160*/  IMAD.SHL.U32 R7, R7, 0x4, RZ ;  /* 0x0000000407077824 */ /* 0x000fe200078e00ff */
[----:B------:R-:W-:Y:S01]  /*0170*/  LEA.HI R8, R4, R4, RZ, 0x1 ;  /* 0x0000000404087211 */ /* 0x000fe200078f08ff */
[----:B------:R-:W-:Y:S01]  /*0180*/  IMAD.HI R2, R2, 0x38e38e39, RZ ;  /* 0x38e38e3902027827 */ /* 0x000fe200078e02ff */
[----:B------:R-:W-:Y:S02]  /*0190*/  SHF.L.U32 R6, R6, 0x2, RZ ;  /* 0x0000000206067819 */ /* 0x000fe400000006ff */
[----:B------:R-:W-:Y:S01]  /*01a0*/  PRMT R7, R7, 0x8880, RZ ;  /* 0x0000888007077816 */ /* 0x000fe200000000ff */
[----:B------:R-:W-:Y:S01]  /*01b0*/  IMAD R3, R3, 0x56, RZ ;  /* 0x0000005603037824 */ /* 0x000fe200078e02ff */
[----:B------:R-:W-:Y:S01]  /*01c0*/  PRMT R6, R6, 0x8880, RZ ;  /* 0x0000888006067816 */ /* 0x000fe200000000ff */
[----:B------:R-:W-:Y:S01]  /*01d0*/  IMAD R8, R8, -0x3, R5 ;  /* 0xfffffffd08087824 */ /* 0x000fe200078e0205 */
[----:B------:R-:W-:Y:S01]  /*01e0*/  LEA.HI R4, R9, R10, RZ, 0x1 ;  /* 0x0000000a09047211 */ /* 0x000fe200078f08ff */
[----:B------:R-:W-:Y:S01]  /*01f0*/  IMAD R7, R7, 0x56, RZ ;  /* 0x0000005607077824 */ /* 0x000fe200078e02ff */
[----:B------:R-:W-:Y:S01]  /*0200*/  LOP3.LUT R9, R3, 0xffff, RZ, 0xc0, !PT ;  /* 0x0000ffff03097812 */ /* 0x000fe200078ec0ff */
[----:B------:R-:W-:Y:S01]  /*0210*/  IMAD.SHL.U32 R8, R8, 0x4, RZ ;  /* 0x0000000408087824 */ /* 0x000fe200078e00ff */
[----:B------:R-:W-:Y:S01]  /*0220*/  SHF.R.U32.HI R5, RZ, 0x1, R2 ;  /* 0x00000001ff057819 */ /* 0x000fe20000011602 */
[----:B------:R-:W-:Y:S01]  /*0230*/  IMAD R3, R6, 0x56, RZ ;  /* 0x0000005606037824 */ /* 0x000fe200078e02ff */
[----:B------:R-:W-:-:S02]  /*0240*/  SHF.R.U32.HI R6, RZ, 0xf, R9 ;  /* 0x0000000fff067819 */ /* 0x000fc40000011609 */
[----:B------:R-:W-:Y:S02]  /*0250*/  PRMT R8, R8, 0x8880, RZ ;  /* 0x0000888008087816 */ /* 0x000fe400000000ff */
[----:B------:R-:W-:Y:S02]  /*0260*/  LOP3.LUT R10, R7, 0xffff, RZ, 0xc0, !PT ;  /* 0x0000ffff070a7812 */ /* 0x000fe400078ec0ff */
[----:B------:R-:W-:Y:S01]  /*0270*/  LEA.HI R6, R9, R6, RZ, 0x18 ;  /* 0x0000000609067211 */ /* 0x000fe200078fc0ff */
[----:B------:R-:W-:Y:S01]  /*0280*/  IMAD R7, R8, 0x56, RZ ;  /* 0x0000005608077824 */ /* 0x000fe200078e02ff */
[----:B------:R-:W-:Y:S02]  /*0290*/  SHF.R.U32.HI R9, RZ, 0xf, R10 ;  /* 0x0000000fff097819 */ /* 0x000fe4000001160a */
[----:B------:R-:W-:Y:S02]  /*02a0*/  LOP3.LUT R8, R6, 0xffff, RZ, 0xc0, !PT ;  /* 0x0000ffff06087812 */ /* 0x000fe400078ec0ff */
[----:B------:R-:W-:-:S02]  /*02b0*/  LEA.HI R9, R10, R9, RZ, 0x18 ;  /* 0x000000090a097211 */ /* 0x000fc400078fc0ff */
[----:B------:R-:W-:Y:S02]  /*02c0*/  PRMT R12, R8, 0x8880, RZ ;  /* 0x00008880080c7816 */ /* 0x000fe400000000ff */
[----:B------:R-:W-:Y:S02]  /*02d0*/  LEA.HI R5, R2, R5, RZ, 0x1 ;  /* 0x0000000502057211 */ /* 0x000fe400078f08ff */
[----:B------:R-:W-:Y:S02]  /*02e0*/  LOP3.LUT R11, R3, 0xffff, RZ, 0xc0, !PT ;  /* 0x0000ffff030b7812 */ /* 0x000fe400078ec0ff */
[----:B------:R-:W-:Y:S01]  /*02f0*/  LOP3.LUT R10, R7, 0xffff, RZ, 0xc0, !PT ;  /* 0x0000ffff070a7812 */ /* 0x000fe200078ec0ff */
[----:B------:R-:W1:Y:S01]  /*0300*/  LDC.64 R2, c[0x0][0x210] ;  /* 0x00008400ff027b82 */ /* 0x000e620000000a00 */
[----:B------:R-:W-:Y:S02]  /*0310*/  LOP3.LUT R8, R9, 0xffff, RZ, 0xc0, !PT ;  /* 0x0000ffff09087812 */ /* 0x000fe400078ec0ff */
[----:B------:R-:W-:-:S02]  /*0320*/  MOV R9, R12 ;  /* 0x0000000c00097202 */ /* 0x000fc40000000f00 */
[----:B------:R-:W-:Y:S02]  /*0330*/  SHF.R.U32.HI R7, RZ, 0xf, R10 ;  /* 0x0000000fff077819 */ /* 0x000fe4000001160a */
[----:B------:R-:W-:Y:S01]  /*0340*/  PRMT R8, R8, 0x8880, RZ ;  /* 0x0000888008087816 */ /* 0x000fe200000000ff */
[----:B------:R-:W-:Y:S01]  /*0350*/  IMAD R9, R4, 0x10, R9 ;  /* 0x0000001004097824 */ /* 0x000fe200078e0209 */
[----:B------:R-:W-:Y:S02]  /*0360*/  SHF.R.U32.HI R6, RZ, 0xf, R11 ;  /* 0x0000000fff067819 */ /* 0x000fe4000001160b */
[----:B------:R-:W-:Y:S02]  /*0370*/  LEA.HI R7, R10, R7, RZ, 0x18 ;  /* 0x000000070a077211 */ /* 0x000fe400078fc0ff */
[----:B------:R-:W-:Y:S02]  /*0380*/  MOV R4, R8 ;  /* 0x0000000800047202 */ /* 0x000fe40000000f00 */
[----:B------:R-:W-:-:S02]  /*0390*/  LEA.HI R6, R11, R6, RZ, 0x18 ;  /* 0x000000060b067211 */ /* 0x000fc400078fc0ff */
[----:B------:R-:W-:Y:S02]  /*03a0*/  PRMT R19, R7, 0x8880, RZ ;  /* 0x0000888007137816 */ /* 0x000fe400000000ff */
[----:B------:R-:W-:Y:S02]  /*03b0*/  LEA R4, R5, R4, 0x4 ;  /* 0x0000000405047211 */ /* 0x000fe400078e20ff */
[----:B------:R-:W-:Y:S02]  /*03c0*/  PRMT R6, R6, 0x8880, RZ ;  /* 0x0000888006067816 */ /* 0x000fe400000000ff */
[----:B------:R-:W-:-:S03]  /*03d0*/  LEA R19, R19, R4, 0x2 ;  /* 0x0000000413137211 */ /* 0x000fc600078e10ff */
[----:B------:R-:W-:Y:S02]  /*03e0*/  IMAD R17, R6, 0x4, R9 ;  /* 0x0000000406117824 */ /* 0x000fe400078e0209 */
[----:B------:R-:W-:Y:S02]  /*03f0*/  VIADD R13, R19, 0x1 ;  /* 0x00000001130d7836 */ /* 0x000fe40000000000 */
[----:B------:R-:W-:Y:S01]  /*0400*/  VIADD R11, R17, 0x1 ;  /* 0x00000001110b7836 */ /* 0x000fe20000000000 */
[----:B------:R-:W-:Y:S01]  /*0410*/  IADD3 R15, R17, 0x4, RZ ;  /* 0x00000004110f7810 */ /* 0x000fe20007ffe0ff */
[----:B-1----:R-:W-:Y:S01]  /*0420*/  IMAD.WIDE R6, R19, 0x4, R2 ;  /* 0x0000000413067825 */ /* 0x002fe200078e0202 */
[----:B------:R-:W-:-:S03]  /*0430*/  IADD3 R23, R17, 0x5, RZ ;  /* 0x0000000511177810 */ /* 0x000fc60007ffe0ff */
[----:B------:R-:W-:Y:S02]  /*0440*/  VIADD R21, R19, 0x4 ;  /* 0x0000000413157836 */ /* 0x000fe40000000000 */
[--C-:B------:R-:W-:Y:S01]  /*0450*/  IMAD.WIDE R12, R13, 0x4, R2.reuse ;  /* 0x000000040d0c7825 */ /* 0x100fe200078e0202 */
[----:B------:R-:W2:Y:S03]  /*0460*/  LDG.E R6, desc[UR4][R6.64] ;  /* 0x0000000406067981 */ /* 0x000ea6000c1e1900 */
[--C-:B------:R-:W-:Y:S02]  /*0470*/  IMAD.WIDE R8, R17, 0x4, R2.reuse ;  /* 0x0000000411087825 */ /* 0x100fe400078e0202 */
[----:B------:R-:W2:Y:S02]  /*0480*/  LDG.E R13, desc[UR4][R12.64] ;  /* 0x000000040c0d7981 */ /* 0x000ea4000c1e1900 */
[----:B------:R-:W-:-:S02]  /*0490*/  IMAD.WIDE R10, R11, 0x4, R2 ;  /* 0x000000040b0a7825 */ /* 0x000fc400078e0202 */
[----:B------:R1:W3:Y:S02]  /*04a0*/  LDG.E R4, desc[UR4][R8.64] ;  /* 0x0000000408047981 */ /* 0x0002e4000c1e1900 */
[--C-:B------:R-:W-:Y:S02]  /*04b0*/  IMAD.WIDE R14, R15, 0x4, R2.reuse ;  /* 0x000000040f0e7825 */ /* 0x100fe400078e0202 */
[----:B------:R4:W3:Y:S02]  /*04c0*/  LDG.E R5, desc[UR4][R10.64] ;  /* 0x000000040a057981 */ /* 0x0008e4000c1e1900 */
[----:B------:R-:W-:Y:S02]  /*04d0*/  VIADD R19, R19, 0x5 ;  /* 0x0000000513137836 */ /* 0x000fe40000000000 */
[--C-:B------:R-:W-:Y:S01]  /*04e0*/  IMAD.WIDE R16, R21, 0x4, R2.reuse ;  /* 0x0000000415107825 */ /* 0x100fe200078e0202 */
[----:B------:R-:W5:Y:S03]  /*04f0*/  LDG.E R15, desc[UR4][R14.64] ;  /* 0x000000040e0f7981 */ /* 0x000f66000c1e1900 */
[----:B-1----:R-:W-:-:S02]  /*0500*/  IMAD.WIDE R8, R23, 0x4, R2 ;  /* 0x0000000417087825 */ /* 0x002fc400078e0202 */
[----:B------:R-:W5:Y:S02]  /*0510*/  LDG.E R17, desc[UR4][R16.64] ;  /* 0x0000000410117981 */ /* 0x000f64000c1e1900 */
[----:B----4-:R-:W-:Y:S02]  /*0520*/  IMAD.WIDE R10, R19, 0x4, R2 ;  /* 0x00000004130a7825 */ /* 0x010fe400078e0202 */
[----:B------:R-:W4:Y:S01]  /*0530*/  LDG.E R9, desc[UR4][R8.64] ;  /* 0x0000000408097981 */ /* 0x000f22000c1e1900 */
[----:B------:R-:W1:Y:S03]  /*0540*/  LDC.64 R2, c[0x0][0x218] ;  /* 0x00008600ff027b82 */ /* 0x000e660000000a00 */
[----:B------:R-:W4:Y:S01]  /*0550*/  LDG.E R11, desc[UR4][R10.64] ;  /* 0x000000040a0b7981 */ /* 0x000f22000c1e1900 */
[----:B-1----:R-:W-:-:S04]  /*0560*/  IMAD.WIDE R2, R0, 0x4, R2 ;  /* 0x0000000400027825 */ /* 0x002fc800078e0202 */
[----:B--2---:R-:W-:Y:S01]  /*0570*/  FADD R6, R6, R13 ;  /* 0x0000000d06067221 */ /* 0x004fe20000000000 */
[----:B---3--:R-:W-:-:S04]  /*0580*/  FADD R4, R4, R5 ;  /* 0x0000000504047221 */ /* 0x008fc80000000000 */
[----:B-----5:R-:W-:Y:S01]  /*0590*/  FADD R4, R4, R15 ;  /* 0x0000000f04047221 */ /* 0x020fe20000000000 */
[----:B------:R-:W-:-:S03]  /*05a0*/  FADD R6, R6, R17 ;  /* 0x0000001106067221 */ /* 0x000fc60000000000 */
[----:B----4-:R-:W-:Y:S01]  /*05b0*/  FADD R4, R4, R9 ;  /* 0x0000000904047221 */ /* 0x010fe20000000000 */
[----:B------:R-:W-:-:S03]  /*05c0*/  FADD R6, R6, R11 ;  /* 0x0000000b06067221 */ /* 0x000fc60000000000 */
[----:B------:R-:W-:Y:S01]  /*05d0*/  FMUL R4, R4, 0.25 ;  /* 0x3e80000004047820 */ /* 0x000fe20000400000 */
[----:B------:R-:W-:-:S05]  /*05e0*/  FMUL R5, R6, 0.25 ;  /* 0x3e80000006057820 */ /* 0x000fca0000400000 */
[----:B------:R-:W-:Y:S01]  /*05f0*/  STG.E.64 desc[UR4][R2.64], R4 ;  /* 0x0000000402007986 */ /* 0x000fe2000c101b04 */
[----:B------:R-:W-:Y:S05]  /*0600*/  EXIT ;  /* 0x000000000000794d */ /* 0x000fea0003800000 */
.L_x_0:
[----:B------:R-:W-:-:S00]  /*0610*/  BRA `(.L_x_0) ;  /* 0xfffffffc00fc7947 */ /* 0x000fc0000383ffff */
[----:B------:R-:W-:-:S00]  /*0620*/  NOP ;  /* 0x0000000000007918 */ /* 0x000fc00000000000 */
        /* <DEDUP_REMOVED lines=13> */
.L_x_1:


//--------------------- .nv.constant0.triton_poi_fused__adaptive_avg_pool2d_11 --------------------------
	.section	.nv.constant0.triton_poi_fused__adaptive_avg_pool2d_11,"a",@progbits
	.sectionflags	@""
	.align	4
.nv.constant0.triton_poi_fused__adaptive_avg_pool2d_11:
	.zero		548
